	.headerflags	@"EF_CUDA_TEXMODE_UNIFIED EF_CUDA_64BIT_ADDRESS EF_CUDA_ACCELERATORS EF_CUDA_SM90 EF_CUDA_VIRTUAL_SM(EF_CUDA_SM90)"
	.elftype	@"ET_EXEC"


//--------------------- .nv.info                  --------------------------
	.section	.nv.info,"",@"SHT_CUDA_INFO"
	.align	4


	//----- nvinfo : EIATTR_REGCOUNT
	.align		4
        /*0000*/ 	.byte	0x04, 0x2f
        /*0002*/ 	.short	(.L_3 - .L_2)
	.align		4
.L_2:
        /*0004*/ 	.word	index@(triton_poi_fused__native_batch_norm_legit_no_training_relu_45)
        /*0008*/ 	.word	0x00000026


	//----- nvinfo : EIATTR_MIN_STACK_SIZE
	.align		4
.L_3:
        /*000c*/ 	.byte	0x04, 0x12
        /*000e*/ 	.short	(.L_5 - .L_4)
	.align		4
.L_4:
        /*0010*/ 	.word	index@(triton_poi_fused__native_batch_norm_legit_no_training_relu_45)
        /*0014*/ 	.word	0x00000000


	//----- nvinfo : EIATTR_FRAME_SIZE
	.align		4
.L_5:
        /*0018*/ 	.byte	0x04, 0x11
        /*001a*/ 	.short	(.L_7 - .L_6)
	.align		4
.L_6:
        /*001c*/ 	.word	index@(triton_poi_fused__native_batch_norm_legit_no_training_relu_45)
        /*0020*/ 	.word	0x00000000


	//----- nvinfo : EIATTR_MIN_STACK_SIZE
	.align		4
.L_7:
        /*0024*/ 	.byte	0x04, 0x12
        /*0026*/ 	.short	(.L_9 - .L_8)
	.align		4
.L_8:
        /*0028*/ 	.word	index@(triton_poi_fused__native_batch_norm_legit_no_training_relu_45)
        /*002c*/ 	.word	0x00000000
.L_9:


//--------------------- .nv.info.triton_poi_fused__native_batch_norm_legit_no_training_relu_45 --------------------------
	.section	.nv.info.triton_poi_fused__native_batch_norm_legit_no_training_relu_45,"",@"SHT_CUDA_INFO"
	.sectionflags	@""
	.align	4


	//----- nvinfo : EIATTR_CUDA_API_VERSION
	.align		4
        /*0000*/ 	.byte	0x04, 0x37
        /*0002*/ 	.short	(.L_11 - .L_10)
.L_10:
        /*0004*/ 	.word	0x0000007c


	//----- nvinfo : EIATTR_KPARAM_INFO
	.align		4
.L_11:
        /*0008*/ 	.byte	0x04, 0x17
        /*000a*/ 	.short	(.L_13 - .L_12)
.L_12:
        /*000c*/ 	.word	0x00000000
        /*0010*/ 	.short	0x0007
        /*0012*/ 	.short	0x0034
        /*0014*/ 	.byte	0x00, 0xf0, 0x11, 0x00


	//----- nvinfo : EIATTR_KPARAM_INFO
	.align		4
.L_13:
        /*0018*/ 	.byte	0x04, 0x17
        /*001a*/ 	.short	(.L_15 - .L_14)
.L_14:
        /*001c*/ 	.word	0x00000000
        /*0020*/ 	.short	0x0006
        /*0022*/ 	.short	0x0030
        /*0024*/ 	.byte	0x00, 0xf0, 0x11, 0x00


	//----- nvinfo : EIATTR_KPARAM_INFO
	.align		4
.L_15:
        /*0028*/ 	.byte	0x04, 0x17
        /*002a*/ 	.short	(.L_17 - .L_16)
.L_16:
        /*002c*/ 	.word	0x00000000
        /*0030*/ 	.short	0x0005
        /*0032*/ 	.short	0x0028
        /*0034*/ 	.byte	0x00, 0xf4, 0x21, 0x00


	//----- nvinfo : EIATTR_KPARAM_INFO
	.align		4
.L_17:
        /*0038*/ 	.byte	0x04, 0x17
        /*003a*/ 	.short	(.L_19 - .L_18)
.L_18:
        /*003c*/ 	.word	0x00000000
        /*0040*/ 	.short	0x0004
        /*0042*/ 	.short	0x0020
        /*0044*/ 	.byte	0x00, 0xf4, 0x21, 0x00


	//----- nvinfo : EIATTR_KPARAM_INFO
	.align		4
.L_19:
        /*0048*/ 	.byte	0x04, 0x17
        /*004a*/ 	.short	(.L_21 - .L_20)
.L_20:
        /*004c*/ 	.word	0x00000000
        /*0050*/ 	.short	0x0003
        /*0052*/ 	.short	0x0018
        /*0054*/ 	.byte	0x00, 0xf4, 0x21, 0x00


	//----- nvinfo : EIATTR_KPARAM_INFO
	.align		4
.L_21:
        /*0058*/ 	.byte	0x04, 0x17
        /*005a*/ 	.short	(.L_23 - .L_22)
.L_22:
        /*005c*/ 	.word	0x00000000
        /*0060*/ 	.short	0x0002
        /*0062*/ 	.short	0x0010
        /*0064*/ 	.byte	0x00, 0xf4, 0x21, 0x00


	//----- nvinfo : EIATTR_KPARAM_INFO
	.align		4
.L_23:
        /*0068*/ 	.byte	0x04, 0x17
        /*006a*/ 	.short	(.L_25 - .L_24)
.L_24:
        /*006c*/ 	.word	0x00000000
        /*0070*/ 	.short	0x0001
        /*0072*/ 	.short	0x0008
        /*0074*/ 	.byte	0x00, 0xf4, 0x21, 0x00


	//----- nvinfo : EIATTR_KPARAM_INFO
	.align		4
.L_25:
        /*0078*/ 	.byte	0x04, 0x17
        /*007a*/ 	.short	(.L_27 - .L_26)
.L_26:
        /*007c*/ 	.word	0x00000000
        /*0080*/ 	.short	0x0000
        /*0082*/ 	.short	0x0000
        /*0084*/ 	.byte	0x00, 0xf4, 0x21, 0x00


	//----- nvinfo : EIATTR_SPARSE_MMA_MASK
	.align		4
.L_27:
        /*0088*/ 	.byte	0x03, 0x50
        /*008a*/ 	.short	0x0000


	//----- nvinfo : EIATTR_MAXREG_COUNT
	.align		4
        /*008c*/ 	.byte	0x03, 0x1b
        /*008e*/ 	.short	0x00ff


	//----- nvinfo : EIATTR_EXIT_INSTR_OFFSETS
	.align		4
        /*0090*/ 	.byte	0x04, 0x1c
        /*0092*/ 	.short	(.L_29 - .L_28)


	//   ....[0]....
.L_28:
        /*0094*/ 	.word	0x000012f0


	//   ....[1]....
        /*0098*/ 	.word	0x00001390


	//----- nvinfo : EIATTR_REQNTID
	.align		4
.L_29:
        /*009c*/ 	.byte	0x04, 0x10
        /*009e*/ 	.short	(.L_31 - .L_30)
.L_30:
        /*00a0*/ 	.word	0x00000080
        /*00a4*/ 	.word	0x00000001
        /*00a8*/ 	.word	0x00000001


	//----- nvinfo : EIATTR_CBANK_PARAM_SIZE
	.align		4
.L_31:
        /*00ac*/ 	.byte	0x03, 0x19
        /*00ae*/ 	.short	0x0038


	//----- nvinfo : EIATTR_PARAM_CBANK
	.align		4
        /*00b0*/ 	.byte	0x04, 0x0a
        /*00b2*/ 	.short	(.L_33 - .L_32)
	.align		4
.L_32:
        /*00b4*/ 	.word	index@(.nv.constant0.triton_poi_fused__native_batch_norm_legit_no_training_relu_45)
        /*00b8*/ 	.short	0x0210
        /*00ba*/ 	.short	0x0038


	//----- nvinfo : EIATTR_SW_WAR
	.align		4
.L_33:
        /*00bc*/ 	.byte	0x04, 0x36
        /*00be*/ 	.short	(.L_35 - .L_34)
.L_34:
        /*00c0*/ 	.word	0x00000008
.L_35:


//--------------------- .nv.callgraph             --------------------------
	.section	.nv.callgraph,"",@"SHT_CUDA_CALLGRAPH"
	.align	4
	.sectionentsize	8
	.align		4
        /*0000*/ 	.word	0x00000000
	.align		4
        /*0004*/ 	.word	0xffffffff
	.align		4
        /*0008*/ 	.word	0x00000000
	.align		4
        /*000c*/ 	.word	0xfffffffe
	.align		4
        /*0010*/ 	.word	0x00000000
	.align		4
        /*0014*/ 	.word	0xfffffffd
	.align		4
        /*0018*/ 	.word	0x00000000
	.align		4
        /*001c*/ 	.word	0xfffffffc


//--------------------- .nv.constant4             --------------------------
	.section	.nv.constant4,"a",@progbits
	.align	8
	.align		8
.nv.constant4:
        /*0000*/ 	.dword	_$_str
	.align		8
        /*0008*/ 	.dword	_$_str_$_2


//--------------------- .text.triton_poi_fused__native_batch_norm_legit_no_training_relu_45 --------------------------
	.section	.text.triton_poi_fused__native_batch_norm_legit_no_training_relu_45,"ax",@progbits
	.sectionflags	@"SHF_BARRIERS=1"
	.align	128
        .global         triton_poi_fused__native_batch_norm_legit_no_training_relu_45
        .type           triton_poi_fused__native_batch_norm_legit_no_training_relu_45,@function
        .size           triton_poi_fused__native_batch_norm_legit_no_training_relu_45,(.L_x_1 - triton_poi_fused__native_batch_norm_legit_no_training_relu_45)
        .other          triton_poi_fused__native_batch_norm_legit_no_training_relu_45,@"STO_CUDA_ENTRY STV_DEFAULT"
triton_poi_fused__native_batch_norm_legit_no_training_relu_45:
.text.triton_poi_fused__native_batch_norm_legit_no_training_relu_45:
[----:B------:R-:W0:Y:S01]  /*0000*/  LDC R1, c[0x0][0x28] ;  /* 0x00000a00ff017b82 */ /* 0x000e220000000800 */
[----:B------:R-:W1:Y:S07]  /*0010*/  S2R R2, SR_TID.X ;  /* 0x0000000000027919 */ /* 0x000e6e0000002100 */
[----:B------:R-:W2:Y:S01]  /*0020*/  LDC.64 R20, c[0x0][0x218] ;  /* 0x00008600ff147b82 */ /* 0x000ea20000000a00 */
[----:B------:R-:W-:Y:S02]  /*0030*/  CS2R R8, SRZ ;  /* 0x0000000000087805 */ /* 0x000fe4000001ff00 */
[----:B------:R-:W-:Y:S01]  /*0040*/  CS2R R10, SRZ ;  /* 0x00000000000a7805 */ /* 0x000fe2000001ff00 */
[----:B------:R-:W3:Y:S01]  /*0050*/  S2R R3, SR_CTAID.Y ;  /* 0x0000000000037919 */ /* 0x000ee20000002600 */
[----:B------:R-:W-:Y:S01]  /*0060*/  ULDC.64 UR6, c[0x0][0x208] ;  /* 0x0000820000067ab9 */ /* 0x000fe20000000a00 */
[----:B------:R-:W4:Y:S02]  /*0070*/  S2R R0, SR_CTAID.X ;  /* 0x0000000000007919 */ /* 0x000f240000002500 */
[----:B------:R-:W5:Y:S08]  /*0080*/  LDC.64 R32, c[0x0][0x210] ;  /* 0x00008400ff207b82 */ /* 0x000f700000000a00 */
[----:B------:R-:W2:Y:S01]  /*0090*/  LDC.64 R28, c[0x0][0x220] ;  /* 0x00008800ff1c7b82 */ /* 0x000ea20000000a00 */
[----:B-1----:R-:W-:-:S02]  /*00a0*/  SHF.L.U32 R4, R2, 0x2, RZ ;  /* 0x0000000202047819 */ /* 0x002fc400000006ff */
[----:B---3--:R-:W-:Y:S02]  /*00b0*/  SHF.L.U32 R3, R3, 0xa, RZ ;  /* 0x0000000a03037819 */ /* 0x008fe400000006ff */
[----:B------:R-:W-:Y:S02]  /*00c0*/  LOP3.LUT R4, R4, 0x1fc, RZ, 0xc0, !PT ;  /* 0x000001fc04047812 */ /* 0x000fe400078ec0ff */
[----:B----4-:R-:W-:Y:S02]  /*00d0*/  ISETP.GE.AND P2, PT, R0, 0xc4, PT ;  /* 0x000000c40000780c */ /* 0x010fe40003f46270 */
[----:B------:R-:W-:Y:S02]  /*00e0*/  LOP3.LUT R5, R3, R4, RZ, 0xfc, !PT ;  /* 0x0000000403057212 */ /* 0x000fe400078efcff */
[----:B------:R-:W-:Y:S02]  /*00f0*/  LOP3.LUT R12, R3, 0x200, R4, 0xfe, !PT ;  /* 0x00000200030c7812 */ /* 0x000fe400078efe04 */
[C---:B------:R-:W-:Y:S01]  /*0100*/  ISETP.GE.AND P1, PT, R5.reuse, 0x600, PT ;  /* 0x000006000500780c */ /* 0x040fe20003f26270 */
[C---:B------:R-:W-:Y:S01]  /*0110*/  IMAD.HI R6, R5.reuse, 0x2aaaaaab, RZ ;  /* 0x2aaaaaab05067827 */ /* 0x040fe200078e02ff */
[----:B------:R-:W-:-:S03]  /*0120*/  ISETP.LT.AND P0, PT, R5, 0x600, !P2 ;  /* 0x000006000500780c */ /* 0x000fc60005701270 */
[----:B------:R-:W-:Y:S01]  /*0130*/  IMAD.HI R13, R12, 0x2aaaaaab, RZ ;  /* 0x2aaaaaab0c0d7827 */ /* 0x000fe200078e02ff */
[----:B------:R-:W-:-:S04]  /*0140*/  SHF.R.U32.HI R7, RZ, 0x1f, R6 ;  /* 0x0000001fff077819 */ /* 0x000fc80000011606 */
[----:B------:R-:W-:Y:S02]  /*0150*/  LEA.HI.SX32 R6, R6, R7, 0x1a ;  /* 0x0000000706067211 */ /* 0x000fe400078fd2ff */
[----:B------:R-:W-:-:S03]  /*0160*/  SHF.R.U32.HI R14, RZ, 0x1f, R13 ;  /* 0x0000001fff0e7819 */ /* 0x000fc6000001160d */
[----:B------:R-:W-:Y:S01]  /*0170*/  IMAD R27, R6, -0x180, R5 ;  /* 0xfffffe80061b7824 */ /* 0x000fe200078e0205 */
[----:B------:R-:W-:Y:S02]  /*0180*/  CS2R R4, SRZ ;  /* 0x0000000000047805 */ /* 0x000fe4000001ff00 */
[----:B------:R-:W-:Y:S01]  /*0190*/  LEA.HI.SX32 R14, R13, R14, 0x1a ;  /* 0x0000000e0d0e7211 */ /* 0x000fe200078fd2ff */
[----:B------:R-:W-:Y:S02]  /*01a0*/  IMAD R7, R0, 0x180, R27 ;  /* 0x0000018000077824 */ /* 0x000fe400078e021b */
[----:B--2---:R-:W-:-:S04]  /*01b0*/  IMAD.WIDE R16, R27, 0x4, R20 ;  /* 0x000000041b107825 */ /* 0x004fc800078e0214 */
[----:B------:R-:W-:Y:S01]  /*01c0*/  IMAD R19, R6, 0x12600, R7 ;  /* 0x0001260006137824 */ /* 0x000fe200078e0207 */
[----:B------:R-:W-:Y:S01]  /*01d0*/  CS2R R6, SRZ ;  /* 0x0000000000067805 */ /* 0x000fe2000001ff00 */
[----:B------:R1:W2:Y:S02]  /*01e0*/  @!P1 LDG.E.EL.128 R8, desc[UR6][R16.64] ;  /* 0x0000000610089981 */ /* 0x0002a4000c2e1d00 */
[----:B-----5:R-:W-:-:S05]  /*01f0*/  IMAD.WIDE R18, R19, 0x4, R32 ;  /* 0x0000000413127825 */ /* 0x020fca00078e0220 */
[----:B------:R3:W2:Y:S01]  /*0200*/  @P0 LDG.E.EL.128 R4, desc[UR6][R18.64] ;  /* 0x0000000612040981 */ /* 0x0006a2000c2e1d00 */
[----:B------:R-:W-:Y:S01]  /*0210*/  IMAD R25, R14, -0x180, R12 ;  /* 0xfffffe800e197824 */ /* 0x000fe200078e020c */
[----:B------:R-:W-:-:S03]  /*0220*/  ISETP.GE.AND P0, PT, R12, 0x600, PT ;  /* 0x000006000c00780c */ /* 0x000fc60003f06270 */
[----:B------:R-:W-:Y:S01]  /*0230*/  IMAD R13, R14, 0x12600, R25 ;  /* 0x000126000e0d7824 */ /* 0x000fe200078e0219 */
[----:B------:R-:W-:-:S03]  /*0240*/  ISETP.LT.AND P2, PT, R12, 0x600, !P2 ;  /* 0x000006000c00780c */ /* 0x000fc60005741270 */
[----:B------:R-:W-:Y:S01]  /*0250*/  IMAD R13, R0, 0x180, R13 ;  /* 0x00000180000d7824 */ /* 0x000fe200078e020d */
[----:B------:R-:W-:Y:S02]  /*0260*/  CS2R R14, SRZ ;  /* 0x00000000000e7805 */ /* 0x000fe4000001ff00 */
[----:B-1----:R-:W-:Y:S02]  /*0270*/  CS2R R16, SRZ ;  /* 0x0000000000107805 */ /* 0x002fe4000001ff00 */
[----:B---3--:R-:W-:Y:S01]  /*0280*/  CS2R R18, SRZ ;  /* 0x0000000000127805 */ /* 0x008fe2000001ff00 */
[----:B------:R-:W-:Y:S01]  /*0290*/  IMAD.WIDE R32, R13, 0x4, R32 ;  /* 0x000000040d207825 */ /* 0x000fe200078e0220 */
[----:B------:R-:W-:Y:S02]  /*02a0*/  CS2R R12, SRZ ;  /* 0x00000000000c7805 */ /* 0x000fe4000001ff00 */
[----:B------:R-:W-:Y:S01]  /*02b0*/  CS2R R22, SRZ ;  /* 0x0000000000167805 */ /* 0x000fe2000001ff00 */
[----:B------:R-:W-:Y:S01]  /*02c0*/  IMAD.WIDE R34, R25, 0x4, R20 ;  /* 0x0000000419227825 */ /* 0x000fe200078e0214 */
[----:B------:R-:W-:-:S02]  /*02d0*/  CS2R R20, SRZ ;  /* 0x0000000000147805 */ /* 0x000fc4000001ff00 */
[----:B------:R-:W3:Y:S01]  /*02e0*/  @P2 LDG.E.EL.128 R12, desc[UR6][R32.64] ;  /* 0x00000006200c2981 */ /* 0x000ee2000c2e1d00 */
[----:B0-----:R-:W-:-:S03]  /*02f0*/  IMAD.WIDE R30, R27, 0x4, R28 ;  /* 0x000000041b1e7825 */ /* 0x001fc600078e021c */
[----:B------:R-:W3:Y:S04]  /*0300*/  @!P0 LDG.E.EL.128 R16, desc[UR6][R34.64] ;  /* 0x0000000622108981 */ /* 0x000ee8000c2e1d00 */
[----:B------:R-:W4:Y:S01]  /*0310*/  @!P1 LDG.E.EL.128 R20, desc[UR6][R30.64] ;  /* 0x000000061e149981 */ /* 0x000f22000c2e1d00 */
[----:B------:R-:W-:-:S04]  /*0320*/  IMAD.WIDE R28, R25, 0x4, R28 ;  /* 0x00000004191c7825 */ /* 0x000fc800078e021c */
[----:B--2---:R-:W-:Y:S01]  /*0330*/  FADD R8, -R8, R4 ;  /* 0x0000000408087221 */ /* 0x004fe20000000100 */
[----:B------:R-:W-:Y:S01]  /*0340*/  FADD R9, -R9, R5 ;  /* 0x0000000509097221 */ /* 0x000fe20000000100 */
[----:B------:R-:W-:Y:S01]  /*0350*/  FADD R10, -R10, R6 ;  /* 0x000000060a0a7221 */ /* 0x000fe20000000100 */
[----:B------:R-:W-:Y:S01]  /*0360*/  FADD R11, -R11, R7 ;  /* 0x000000070b0b7221 */ /* 0x000fe20000000100 */
[----:B------:R-:W-:Y:S02]  /*0370*/  CS2R R4, SRZ ;  /* 0x0000000000047805 */ /* 0x000fe4000001ff00 */
[----:B------:R-:W-:-:S06]  /*0380*/  CS2R R6, SRZ ;  /* 0x0000000000067805 */ /* 0x000fcc000001ff00 */
[----:B------:R0:W2:Y:S01]  /*0390*/  @!P0 LDG.E.EL.128 R4, desc[UR6][R28.64] ;  /* 0x000000061c048981 */ /* 0x0000a2000c2e1d00 */
[----:B---3--:R-:W-:Y:S01]  /*03a0*/  FADD R24, -R16, R12 ;  /* 0x0000000c10187221 */ /* 0x008fe20000000100 */
[----:B----4-:R-:W-:Y:S01]  /*03b0*/  FADD R16, R20, 9.9999997473787516356e-06 ;  /* 0x3727c5ac14107421 */ /* 0x010fe20000000000 */
[----:B------:R-:W-:-:S05]  /*03c0*/  FADD R21, R21, 9.9999997473787516356e-06 ;  /* 0x3727c5ac15157421 */ /* 0x000fca0000000000 */
[----:B------:R-:W1:Y:S08]  /*03d0*/  MUFU.SQRT R16, R16 ;  /* 0x0000001000107308 */ /* 0x000e700000002000 */
[----:B------:R-:W3:Y:S01]  /*03e0*/  MUFU.SQRT R21, R21 ;  /* 0x0000001500157308 */ /* 0x000ee20000002000 */
[----:B------:R-:W-:Y:S01]  /*03f0*/  FADD R23, R23, 9.9999997473787516356e-06 ;  /* 0x3727c5ac17177421 */ /* 0x000fe20000000000 */
[----:B------:R-:W-:Y:S01]  /*0400*/  FADD R17, -R17, R13 ;  /* 0x0000000d11117221 */ /* 0x000fe20000000100 */
[----:B------:R-:W-:Y:S01]  /*0410*/  HFMA2.MMA R13, -RZ, RZ, 1.625, 0 ;  /* 0x3e800000ff0d7435 */ /* 0x000fe200000001ff */
[----:B-1----:R-:W-:-:S04]  /*0420*/  FSETP.GT.AND P3, PT, R16, 8.50705917302346158658e+37, PT ;  /* 0x7e8000001000780b */ /* 0x002fc80003f64000 */
[----:B------:R-:W1:Y:S01]  /*0430*/  MUFU.SQRT R20, R23 ;  /* 0x0000001700147308 */ /* 0x000e620000002000 */
[C---:B------:R-:W-:Y:S02]  /*0440*/  FSETP.GEU.AND P4, PT, R16.reuse, 1.175494350822287508e-38, PT ;  /* 0x008000001000780b */ /* 0x040fe40003f8e000 */
[C---:B---3--:R-:W-:Y:S02]  /*0450*/  FSETP.GT.AND P5, PT, R21.reuse, 8.50705917302346158658e+37, PT ;  /* 0x7e8000001500780b */ /* 0x048fe40003fa4000 */
[----:B------:R-:W-:Y:S01]  /*0460*/  FSETP.GEU.AND P2, PT, R21, 1.175494350822287508e-38, PT ;  /* 0x008000001500780b */ /* 0x000fe20003f4e000 */
[----:B------:R-:W-:Y:S01]  /*0470*/  FADD R19, -R19, R15 ;  /* 0x0000000f13137221 */ /* 0x000fe20000000100 */
[C---:B------:R-:W-:Y:S02]  /*0480*/  FSEL R15, R13.reuse, 1, P3 ;  /* 0x3f8000000d0f7808 */ /* 0x040fe40001800000 */
[----:B------:R-:W-:Y:S01]  /*0490*/  @P3 FMUL R16, R16, 0.25 ;  /* 0x3e80000010103820 */ /* 0x000fe20000400000 */
[----:B------:R-:W-:Y:S01]  /*04a0*/  FADD R14, -R18, R14 ;  /* 0x0000000e120e7221 */ /* 0x000fe20000000100 */
[----:B------:R-:W-:-:S03]  /*04b0*/  FSEL R18, R13, 1, P5 ;  /* 0x3f8000000d127808 */ /* 0x000fc60002800000 */
[----:B------:R-:W-:Y:S01]  /*04c0*/  @!P4 FMUL R16, R16, 16777216 ;  /* 0x4b8000001010c820 */ /* 0x000fe20000400000 */
[----:B------:R-:W-:Y:S01]  /*04d0*/  @!P4 FMUL R15, R15, 16777216 ;  /* 0x4b8000000f0fc820 */ /* 0x000fe20000400000 */
[----:B-1----:R-:W-:Y:S01]  /*04e0*/  FSETP.GT.AND P4, PT, R20, 8.50705917302346158658e+37, PT ;  /* 0x7e8000001400780b */ /* 0x002fe20003f84000 */
[----:B------:R-:W-:Y:S01]  /*04f0*/  @P5 FMUL R21, R21, 0.25 ;  /* 0x3e80000015155820 */ /* 0x000fe20000400000 */
[----:B------:R-:W-:-:S03]  /*0500*/  @!P2 FMUL R18, R18, 16777216 ;  /* 0x4b8000001212a820 */ /* 0x000fc60000400000 */
[----:B------:R-:W-:Y:S01]  /*0510*/  @!P2 FMUL R21, R21, 16777216 ;  /* 0x4b8000001515a820 */ /* 0x000fe20000400000 */
[----:B------:R-:W-:Y:S01]  /*0520*/  FSETP.GEU.AND P2, PT, R20, 1.175494350822287508e-38, PT ;  /* 0x008000001400780b */ /* 0x000fe20003f4e000 */
[----:B------:R-:W1:Y:S01]  /*0530*/  MUFU.RCP R16, R16 ;  /* 0x0000001000107308 */ /* 0x000e620000001000 */
[----:B------:R-:W-:-:S05]  /*0540*/  FADD R22, R22, 9.9999997473787516356e-06 ;  /* 0x3727c5ac16167421 */ /* 0x000fca0000000000 */
[----:B------:R-:W-:Y:S02]  /*0550*/  @P4 FMUL R20, R20, 0.25 ;  /* 0x3e80000014144820 */ /* 0x000fe40000400000 */
[----:B------:R-:W3:Y:S04]  /*0560*/  MUFU.RCP R21, R21 ;  /* 0x0000001500157308 */ /* 0x000ee80000001000 */
[----:B------:R-:W-:-:S04]  /*0570*/  @!P2 FMUL R20, R20, 16777216 ;  /* 0x4b8000001414a820 */ /* 0x000fc80000400000 */
[----:B------:R-:W4:Y:S01]  /*0580*/  MUFU.SQRT R12, R22 ;  /* 0x00000016000c7308 */ /* 0x000f220000002000 */
[----:B-1----:R-:W-:-:S07]  /*0590*/  FMUL R15, R16, R15 ;  /* 0x0000000f100f7220 */ /* 0x002fce0000400000 */
[----:B0-----:R-:W0:Y:S01]  /*05a0*/  MUFU.RCP R28, R20 ;  /* 0x00000014001c7308 */ /* 0x001e220000001000 */
[----:B---3--:R-:W-:Y:S01]  /*05b0*/  FMUL R16, R21, R18 ;  /* 0x0000001215107220 */ /* 0x008fe20000400000 */
[----:B------:R-:W-:Y:S02]  /*05c0*/  FSEL R21, R13, 1, P4 ;  /* 0x3f8000000d157808 */ /* 0x000fe40002000000 */
[----:B----4-:R-:W-:-:S03]  /*05d0*/  FSETP.GT.AND P3, PT, R12, 8.50705917302346158658e+37, PT ;  /* 0x7e8000000c00780b */ /* 0x010fc60003f64000 */
[----:B------:R-:W-:Y:S01]  /*05e0*/  @!P2 FMUL R21, R21, 16777216 ;  /* 0x4b8000001515a820 */ /* 0x000fe20000400000 */
[----:B------:R-:W-:-:S03]  /*05f0*/  FSETP.GEU.AND P5, PT, R12, 1.175494350822287508e-38, PT ;  /* 0x008000000c00780b */ /* 0x000fc60003fae000 */
[----:B0-----:R-:W-:Y:S01]  /*0600*/  FMUL R28, R28, R21 ;  /* 0x000000151c1c7220 */ /* 0x001fe20000400000 */
[----:B------:R-:W-:-:S05]  /*0610*/  FSEL R18, R13, 1, P3 ;  /* 0x3f8000000d127808 */ /* 0x000fca0001800000 */
[----:B------:R-:W-:Y:S01]  /*0620*/  @P3 FMUL R12, R12, 0.25 ;  /* 0x3e8000000c0c3820 */ /* 0x000fe20000400000 */
[----:B------:R-:W-:-:S03]  /*0630*/  P2R R26, PR, RZ, 0x2 ;  /* 0x00000002ff1a7803 */ /* 0x000fc60000000000 */
[----:B------:R-:W-:Y:S01]  /*0640*/  @!P5 FMUL R12, R12, 16777216 ;  /* 0x4b8000000c0cd820 */ /* 0x000fe20000400000 */
[----:B------:R-:W-:Y:S01]  /*0650*/  @!P5 FMUL R18, R18, 16777216 ;  /* 0x4b8000001212d820 */ /* 0x000fe20000400000 */
[----:B------:R-:W-:Y:S01]  /*0660*/  FMUL R16, R16, R9 ;  /* 0x0000000910107220 */ /* 0x000fe20000400000 */
[----:B------:R-:W-:Y:S01]  /*0670*/  FMUL R15, R15, R8 ;  /* 0x000000080f0f7220 */ /* 0x000fe20000400000 */
[----:B------:R-:W-:Y:S01]  /*0680*/  CS2R R8, SRZ ;  /* 0x0000000000087805 */ /* 0x000fe2000001ff00 */
[----:B--2---:R-:W-:Y:S01]  /*0690*/  FADD R4, R4, 9.9999997473787516356e-06 ;  /* 0x3727c5ac04047421 */ /* 0x004fe20000000000 */
[----:B------:R-:W-:Y:S01]  /*06a0*/  FADD R5, R5, 9.9999997473787516356e-06 ;  /* 0x3727c5ac05057421 */ /* 0x000fe20000000000 */
[----:B------:R-:W-:-:S04]  /*06b0*/  FADD R6, R6, 9.9999997473787516356e-06 ;  /* 0x3727c5ac06067421 */ /* 0x000fc80000000000 */
[----:B------:R-:W0:Y:S01]  /*06c0*/  MUFU.SQRT R4, R4 ;  /* 0x0000000400047308 */ /* 0x000e220000002000 */
[----:B------:R-:W-:-:S07]  /*06d0*/  FADD R21, R7, 9.9999997473787516356e-06 ;  /* 0x3727c5ac07157421 */ /* 0x000fce0000000000 */
[----:B------:R-:W1:Y:S08]  /*06e0*/  MUFU.SQRT R22, R5 ;  /* 0x0000000500167308 */ /* 0x000e700000002000 */
[----:B------:R-:W2:Y:S01]  /*06f0*/  MUFU.SQRT R29, R6 ;  /* 0x00000006001d7308 */ /* 0x000ea20000002000 */
[----:B0-----:R-:W-:-:S07]  /*0700*/  FSETP.GT.AND P3, PT, R4, 8.50705917302346158658e+37, PT ;  /* 0x7e8000000400780b */ /* 0x001fce0003f64000 */
[----:B------:R-:W0:Y:S01]  /*0710*/  MUFU.SQRT R20, R21 ;  /* 0x0000001500147308 */ /* 0x000e220000002000 */
[----:B-1----:R-:W-:Y:S02]  /*0720*/  FSETP.GT.AND P4, PT, R22, 8.50705917302346158658e+37, PT ;  /* 0x7e8000001600780b */ /* 0x002fe40003f84000 */
[----:B--2---:R-:W-:Y:S02]  /*0730*/  FSETP.GT.AND P6, PT, R29, 8.50705917302346158658e+37, PT ;  /* 0x7e8000001d00780b */ /* 0x004fe40003fc4000 */
[C---:B------:R-:W-:Y:S01]  /*0740*/  FSETP.GEU.AND P2, PT, R4.reuse, 1.175494350822287508e-38, PT ;  /* 0x008000000400780b */ /* 0x040fe20003f4e000 */
[----:B------:R-:W-:Y:S01]  /*0750*/  @P3 FMUL R4, R4, 0.25 ;  /* 0x3e80000004043820 */ /* 0x000fe20000400000 */
[----:B------:R-:W-:Y:S02]  /*0760*/  FSEL R23, R13, 1, P3 ;  /* 0x3f8000000d177808 */ /* 0x000fe40001800000 */
[----:B------:R-:W-:Y:S02]  /*0770*/  FSETP.GEU.AND P3, PT, R22, 1.175494350822287508e-38, PT ;  /* 0x008000001600780b */ /* 0x000fe40003f6e000 */
[----:B0-----:R-:W-:-:S03]  /*0780*/  FSETP.GT.AND P1, PT, R20, 8.50705917302346158658e+37, PT ;  /* 0x7e8000001400780b */ /* 0x001fc60003f24000 */
[----:B------:R-:W-:Y:S01]  /*0790*/  @P4 FMUL R22, R22, 0.25 ;  /* 0x3e80000016164820 */ /* 0x000fe20000400000 */
[----:B------:R-:W-:Y:S02]  /*07a0*/  FSEL R5, R13, 1, P4 ;  /* 0x3f8000000d057808 */ /* 0x000fe40002000000 */
[C---:B------:R-:W-:Y:S01]  /*07b0*/  FSETP.GEU.AND P4, PT, R29.reuse, 1.175494350822287508e-38, PT ;  /* 0x008000001d00780b */ /* 0x040fe20003f8e000 */
[----:B------:R-:W-:Y:S01]  /*07c0*/  @P6 FMUL R29, R29, 0.25 ;  /* 0x3e8000001d1d6820 */ /* 0x000fe20000400000 */
[C---:B------:R-:W-:Y:S02]  /*07d0*/  FSEL R6, R13.reuse, 1, P6 ;  /* 0x3f8000000d067808 */ /* 0x040fe40003000000 */
[----:B------:R-:W-:Y:S02]  /*07e0*/  FSEL R7, R13, 1, P1 ;  /* 0x3f8000000d077808 */ /* 0x000fe40000800000 */
[----:B------:R-:W0:Y:S01]  /*07f0*/  MUFU.RCP R13, R12 ;  /* 0x0000000c000d7308 */ /* 0x000e220000001000 */
[C---:B------:R-:W-:Y:S01]  /*0800*/  FSETP.GEU.AND P6, PT, R20.reuse, 1.175494350822287508e-38, PT ;  /* 0x008000001400780b */ /* 0x040fe20003fce000 */
[----:B------:R-:W-:Y:S01]  /*0810*/  @P1 FMUL R20, R20, 0.25 ;  /* 0x3e80000014141820 */ /* 0x000fe20000400000 */
[----:B------:R-:W-:Y:S01]  /*0820*/  @!P3 FMUL R22, R22, 16777216 ;  /* 0x4b8000001616b820 */ /* 0x000fe20000400000 */
[----:B------:R-:W-:-:S10]  /*0830*/  @!P2 FMUL R4, R4, 16777216 ;  /* 0x4b8000000404a820 */ /* 0x000fd40000400000 */
[----:B------:R-:W-:Y:S01]  /*0840*/  @!P6 FMUL R20, R20, 16777216 ;  /* 0x4b8000001414e820 */ /* 0x000fe20000400000 */
[----:B0-----:R-:W-:-:S03]  /*0850*/  FMUL R13, R13, R18 ;  /* 0x000000120d0d7220 */ /* 0x001fc60000400000 */
[----:B------:R0:W1:Y:S01]  /*0860*/  MUFU.RCP R18, R20 ;  /* 0x0000001400127308 */ /* 0x0000620000001000 */
[----:B------:R-:W-:Y:S01]  /*0870*/  FMUL R21, R13, R10 ;  /* 0x0000000a0d157220 */ /* 0x000fe20000400000 */
[----:B------:R-:W-:Y:S01]  /*0880*/  @!P4 FMUL R29, R29, 16777216 ;  /* 0x4b8000001d1dc820 */ /* 0x000fe20000400000 */
[----:B------:R-:W2:Y:S01]  /*0890*/  LDC.64 R12, c[0x0][0x228] ;  /* 0x00008a00ff0c7b82 */ /* 0x000ea20000000a00 */
[----:B0-----:R-:W-:-:S07]  /*08a0*/  FMUL R20, R28, R11 ;  /* 0x0000000b1c147220 */ /* 0x001fce0000400000 */
[----:B------:R-:W0:Y:S01]  /*08b0*/  LDC.64 R10, c[0x0][0x230] ;  /* 0x00008c00ff0a7b82 */ /* 0x000e220000000a00 */
[----:B------:R-:W-:Y:S08]  /*08c0*/  MUFU.RCP R22, R22 ;  /* 0x0000001600167308 */ /* 0x000ff00000001000 */
[----:B------:R-:W3:Y:S08]  /*08d0*/  MUFU.RCP R29, R29 ;  /* 0x0000001d001d7308 */ /* 0x000ef00000001000 */
[----:B------:R-:W4:Y:S01]  /*08e0*/  MUFU.RCP R4, R4 ;  /* 0x0000000400047308 */ /* 0x000f220000001000 */
[----:B------:R-:W-:Y:S01]  /*08f0*/  ISETP.NE.AND P1, PT, R26, RZ, PT ;  /* 0x000000ff1a00720c */ /* 0x000fe20003f25270 */
[----:B------:R-:W-:Y:S01]  /*0900*/  @!P6 FMUL R7, R7, 16777216 ;  /* 0x4b8000000707e820 */ /* 0x000fe20000400000 */
[----:B------:R-:W-:Y:S01]  /*0910*/  @!P4 FMUL R6, R6, 16777216 ;  /* 0x4b8000000606c820 */ /* 0x000fe20000400000 */
[----:B------:R-:W-:Y:S01]  /*0920*/  @!P3 FMUL R5, R5, 16777216 ;  /* 0x4b8000000505b820 */ /* 0x000fe20000400000 */
[----:B------:R-:W-:Y:S01]  /*0930*/  @!P2 FMUL R23, R23, 16777216 ;  /* 0x4b8000001717a820 */ /* 0x000fe20000400000 */
[----:B-1----:R-:W-:Y:S01]  /*0940*/  FMUL R18, R18, R7 ;  /* 0x0000000712127220 */ /* 0x002fe20000400000 */
[----:B---3--:R-:W-:Y:S01]  /*0950*/  FMUL R29, R29, R6 ;  /* 0x000000061d1d7220 */ /* 0x008fe20000400000 */
[----:B------:R-:W-:Y:S01]  /*0960*/  FMUL R26, R22, R5 ;  /* 0x00000005161a7220 */ /* 0x000fe20000400000 */
[----:B0-----:R-:W-:Y:S01]  /*0970*/  IMAD.WIDE R32, R27, 0x4, R10 ;  /* 0x000000041b207825 */ /* 0x001fe200078e020a */
[----:B------:R-:W-:-:S03]  /*0980*/  CS2R R6, SRZ ;  /* 0x0000000000067805 */ /* 0x000fc6000001ff00 */
[----:B------:R-:W-:Y:S01]  /*0990*/  IMAD.WIDE R30, R25, 0x4, R10 ;  /* 0x00000004191e7825 */ /* 0x000fe200078e020a */
[----:B------:R-:W-:-:S03]  /*09a0*/  CS2R R10, SRZ ;  /* 0x00000000000a7805 */ /* 0x000fc6000001ff00 */
[----:B----4-:R-:W-:Y:S01]  /*09b0*/  FMUL R23, R4, R23 ;  /* 0x0000001704177220 */ /* 0x010fe20000400000 */
[----:B------:R-:W-:Y:S01]  /*09c0*/  CS2R R4, SRZ ;  /* 0x0000000000047805 */ /* 0x000fe2000001ff00 */
[--C-:B--2---:R-:W-:Y:S01]  /*09d0*/  IMAD.WIDE R34, R27, 0x4, R12.reuse ;  /* 0x000000041b227825 */ /* 0x104fe200078e020c */
[----:B------:R-:W2:Y:S04]  /*09e0*/  @!P1 LDG.E.EL.128 R8, desc[UR6][R32.64] ;  /* 0x0000000620089981 */ /* 0x000ea8000c2e1d00 */
[----:B------:R-:W2:Y:S01]  /*09f0*/  @!P1 LDG.E.EL.128 R4, desc[UR6][R34.64] ;  /* 0x0000000622049981 */ /* 0x000ea2000c2e1d00 */
[----:B------:R-:W-:Y:S01]  /*0a00*/  FMUL R22, R18, R19 ;  /* 0x0000001312167220 */ /* 0x000fe20000400000 */
[----:B------:R-:W-:Y:S01]  /*0a10*/  FMUL R29, R29, R14 ;  /* 0x0000000e1d1d7220 */ /* 0x000fe20000400000 */
[----:B------:R-:W-:Y:S01]  /*0a20*/  IMAD.WIDE R18, R25, 0x4, R12 ;  /* 0x0000000419127825 */ /* 0x000fe200078e020c */
[----:B------:R-:W-:-:S03]  /*0a30*/  CS2R R12, SRZ ;  /* 0x00000000000c7805 */ /* 0x000fc6000001ff00 */
[----:B------:R-:W-:Y:S01]  /*0a40*/  FMUL R26, R26, R17 ;  /* 0x000000111a1a7220 */ /* 0x000fe20000400000 */
[----:B------:R-:W0:Y:S01]  /*0a50*/  S2UR UR5, SR_CgaCtaId ;  /* 0x00000000000579c3 */ /* 0x000e220000008800 */
[----:B------:R-:W-:Y:S01]  /*0a60*/  FMUL R23, R23, R24 ;  /* 0x0000001817177220 */ /* 0x000fe20000400000 */
[----:B------:R-:W-:Y:S01]  /*0a70*/  UMOV UR4, 0x400 ;  /* 0x0000040000047882 */ /* 0x000fe20000000000 */
[----:B------:R-:W-:Y:S01]  /*0a80*/  ISETP.GE.AND P6, PT, R0, 0xc4, PT ;  /* 0x000000c40000780c */ /* 0x000fe20003fc6270 */
[----:B--2---:R-:W-:Y:S01]  /*0a90*/  FFMA R4, R15, R4, R8 ;  /* 0x000000040f047223 */ /* 0x004fe20000000008 */
[----:B------:R-:W-:Y:S01]  /*0aa0*/  CS2R R14, SRZ ;  /* 0x00000000000e7805 */ /* 0x000fe2000001ff00 */
[----:B------:R-:W-:Y:S01]  /*0ab0*/  FFMA R5, R16, R5, R9 ;  /* 0x0000000510057223 */ /* 0x000fe20000000009 */
[----:B------:R-:W-:-:S04]  /*0ac0*/  CS2R R16, SRZ ;  /* 0x0000000000107805 */ /* 0x000fc8000001ff00 */
[----:B------:R1:W2:Y:S02]  /*0ad0*/  @!P0 LDG.E.EL.128 R12, desc[UR6][R18.64] ;  /* 0x00000006120c8981 */ /* 0x0002a4000c2e1d00 */
[----:B-1----:R-:W-:-:S06]  /*0ae0*/  CS2R R18, SRZ ;  /* 0x0000000000127805 */ /* 0x002fcc000001ff00 */
[----:B------:R1:W2:Y:S01]  /*0af0*/  @!P0 LDG.E.EL.128 R16, desc[UR6][R30.64] ;  /* 0x000000061e108981 */ /* 0x0002a2000c2e1d00 */
[----:B------:R-:W-:Y:S01]  /*0b00*/  LOP3.LUT R8, R3, 0x7f, R2, 0xf8, !PT ;  /* 0x0000007f03087812 */ /* 0x000fe200078ef802 */
[----:B------:R-:W-:Y:S02]  /*0b10*/  FFMA R10, R21, R6, R10 ;  /* 0x00000006150a7223 */ /* 0x000fe4000000000a */
[----:B------:R-:W3:Y:S02]  /*0b20*/  S2R R6, SR_TID.X ;  /* 0x0000000000067919 */ /* 0x000ee40000002100 */
[----:B------:R-:W-:-:S05]  /*0b30*/  IMAD.HI R9, R8, 0x2aaaaaab, RZ ;  /* 0x2aaaaaab08097827 */ /* 0x000fca00078e02ff */
[----:B------:R-:W-:-:S04]  /*0b40*/  SHF.R.U32.HI R28, RZ, 0x1f, R9 ;  /* 0x0000001fff1c7819 */ /* 0x000fc80000011609 */
[----:B------:R-:W-:Y:S01]  /*0b50*/  LEA.HI.SX32 R9, R9, R28, 0x1a ;  /* 0x0000001c09097211 */ /* 0x000fe200078fd2ff */
[----:B------:R-:W-:Y:S01]  /*0b60*/  FFMA R11, R20, R7, R11 ;  /* 0x00000007140b7223 */ /* 0x000fe2000000000b */
[----:B------:R-:W-:-:S03]  /*0b70*/  LOP3.LUT R20, R2, 0x7f, RZ, 0xc0, !PT ;  /* 0x0000007f02147812 */ /* 0x000fc600078ec0ff */
[----:B------:R-:W-:-:S04]  /*0b80*/  IMAD R7, R9, -0x180, R8 ;  /* 0xfffffe8009077824 */ /* 0x000fc800078e0208 */
[----:B------:R-:W-:Y:S01]  /*0b90*/  IMAD R2, R7, 0xc4, R0 ;  /* 0x000000c407027824 */ /* 0x000fe200078e0200 */
[----:B------:R-:W-:-:S03]  /*0ba0*/  LOP3.LUT R7, R3, 0x80, R20, 0xfe, !PT ;  /* 0x0000008003077812 */ /* 0x000fc600078efe14 */
[----:B------:R-:W-:Y:S02]  /*0bb0*/  IMAD R2, R9, 0x63880, R2 ;  /* 0x0006388009027824 */ /* 0x000fe400078e0202 */
[----:B------:R-:W-:Y:S01]  /*0bc0*/  IMAD.HI R9, R7, 0x2aaaaaab, RZ ;  /* 0x2aaaaaab07097827 */ /* 0x000fe200078e02ff */
[----:B------:R-:W-:-:S04]  /*0bd0*/  FSETP.GEU.AND P1, PT, R4, RZ, PT ;  /* 0x000000ff0400720b */ /* 0x000fc80003f2e000 */
[----:B------:R-:W-:Y:S02]  /*0be0*/  SHF.R.U32.HI R24, RZ, 0x1f, R9 ;  /* 0x0000001fff187819 */ /* 0x000fe40000011609 */
[----:B-1----:R-:W-:Y:S02]  /*0bf0*/  FSEL R30, R4, RZ, P1 ;  /* 0x000000ff041e7208 */ /* 0x002fe40000800000 */
[----:B------:R-:W-:Y:S02]  /*0c00*/  LEA.HI.SX32 R24, R9, R24, 0x1a ;  /* 0x0000001809187211 */ /* 0x000fe400078fd2ff */
[----:B---3--:R-:W-:Y:S02]  /*0c10*/  SHF.L.U32 R9, R6, 0x2, RZ ;  /* 0x0000000206097819 */ /* 0x008fe400000006ff */
[----:B------:R-:W-:Y:S01]  /*0c20*/  FSETP.GEU.AND P1, PT, R5, RZ, PT ;  /* 0x000000ff0500720b */ /* 0x000fe20003f2e000 */
[----:B0-----:R-:W-:Y:S01]  /*0c30*/  UPRMT UR4, UR5, 0x654, UR4 ;  /* 0x0000065405047896 */ /* 0x001fe20008000004 */
[----:B------:R-:W-:-:S02]  /*0c40*/  LOP3.LUT R21, R9, 0x1fc, RZ, 0xc0, !PT ;  /* 0x000001fc09157812 */ /* 0x000fc400078ec0ff */
[----:B------:R-:W-:Y:S02]  /*0c50*/  FSEL R32, R5, RZ, P1 ;  /* 0x000000ff05207208 */ /* 0x000fe40000800000 */
[----:B------:R-:W-:Y:S01]  /*0c60*/  FSETP.GEU.AND P1, PT, R10, RZ, PT ;  /* 0x000000ff0a00720b */ /* 0x000fe20003f2e000 */
[----:B------:R-:W-:Y:S01]  /*0c70*/  IMAD R9, R24, -0x180, R7 ;  /* 0xfffffe8018097824 */ /* 0x000fe200078e0207 */
[----:B------:R-:W-:Y:S02]  /*0c80*/  ISETP.LT.AND P0, PT, R7, 0x600, !P6 ;  /* 0x000006000700780c */ /* 0x000fe40007701270 */
[----:B------:R-:W-:Y:S02]  /*0c90*/  LEA R7, R21, UR4, 0x3 ;  /* 0x0000000415077c11 */ /* 0x000fe4000f8e18ff */
[----:B------:R-:W-:Y:S02]  /*0ca0*/  FSEL R10, R10, RZ, P1 ;  /* 0x000000ff0a0a7208 */ /* 0x000fe40000800000 */
[C---:B------:R-:W-:Y:S01]  /*0cb0*/  FSETP.GEU.AND P1, PT, R11.reuse, RZ, PT ;  /* 0x000000ff0b00720b */ /* 0x040fe20003f2e000 */
[----:B------:R0:W-:Y:S04]  /*0cc0*/  STS [R7], R30 ;  /* 0x0000001e07007388 */ /* 0x0001e80000000800 */
[----:B------:R-:W-:Y:S01]  /*0cd0*/  STS [R7+0x8], R32 ;  /* 0x0000082007007388 */ /* 0x000fe20000000800 */
[----:B0-----:R-:W-:-:S03]  /*0ce0*/  FSEL R30, R11, RZ, P1 ;  /* 0x000000ff0b1e7208 */ /* 0x001fc60000800000 */
[----:B------:R0:W-:Y:S04]  /*0cf0*/  STS [R7+0x10], R10 ;  /* 0x0000100a07007388 */ /* 0x0001e80000000800 */
[----:B------:R1:W-:Y:S01]  /*0d00*/  STS [R7+0x18], R30 ;  /* 0x0000181e07007388 */ /* 0x0003e20000000800 */
[----:B------:R-:W-:Y:S01]  /*0d10*/  LOP3.LUT R5, R3, 0x100, R20, 0xfe, !PT ;  /* 0x0000010003057812 */ /* 0x000fe200078efe14 */
[----:B------:R-:W-:Y:S01]  /*0d20*/  IMAD R9, R9, 0xc4, R0 ;  /* 0x000000c409097824 */ /* 0x000fe200078e0200 */
[----:B------:R-:W-:-:S03]  /*0d30*/  LOP3.LUT R3, R3, 0x180, R20, 0xfe, !PT ;  /* 0x0000018003037812 */ /* 0x000fc600078efe14 */
[----:B------:R-:W-:Y:S02]  /*0d40*/  IMAD R4, R24, 0x63880, R9 ;  /* 0x0006388018047824 */ /* 0x000fe400078e0209 */
[----:B------:R-:W-:Y:S01]  /*0d50*/  IMAD.HI R24, R3, 0x2aaaaaab, RZ ;  /* 0x2aaaaaab03187827 */ /* 0x000fe200078e02ff */
[----:B------:R-:W-:Y:S02]  /*0d60*/  LOP3.LUT R6, R6, 0x7f, RZ, 0xc0, !PT ;  /* 0x0000007f06067812 */ /* 0x000fe400078ec0ff */
[----:B------:R-:W-:Y:S02]  /*0d70*/  LOP3.LUT R25, R20, 0x100, RZ, 0xfc, !PT ;  /* 0x0000010014197812 */ /* 0x000fe400078efcff */
[----:B------:R-:W-:Y:S02]  /*0d80*/  SHF.R.U32.HI R9, RZ, 0x1f, R24 ;  /* 0x0000001fff097819 */ /* 0x000fe40000011618 */
[----:B------:R-:W-:Y:S02]  /*0d90*/  LOP3.LUT R6, R6, 0x180, RZ, 0xfc, !PT ;  /* 0x0000018006067812 */ /* 0x000fe400078efcff */
[----:B------:R-:W-:-:S02]  /*0da0*/  LEA.HI.SX32 R24, R24, R9, 0x1a ;  /* 0x0000000918187211 */ /* 0x000fc400078fd2ff */
[----:B------:R-:W-:Y:S02]  /*0db0*/  LEA R25, R25, UR4, 0x3 ;  /* 0x0000000419197c11 */ /* 0x000fe4000f8e18ff */
[----:B------:R-:W-:Y:S01]  /*0dc0*/  LEA R9, R6, UR4, 0x3 ;  /* 0x0000000406097c11 */ /* 0x000fe2000f8e18ff */
[----:B------:R-:W-:-:S05]  /*0dd0*/  IMAD.HI R28, R5, 0x2aaaaaab, RZ ;  /* 0x2aaaaaab051c7827 */ /* 0x000fca00078e02ff */
[----:B------:R-:W-:-:S04]  /*0de0*/  SHF.R.U32.HI R11, RZ, 0x1f, R28 ;  /* 0x0000001fff0b7819 */ /* 0x000fc8000001161c */
[----:B------:R-:W-:Y:S02]  /*0df0*/  LEA.HI.SX32 R28, R28, R11, 0x1a ;  /* 0x0000000b1c1c7211 */ /* 0x000fe400078fd2ff */
[----:B0-----:R-:W0:Y:S08]  /*0e00*/  LDC.64 R10, c[0x0][0x238] ;  /* 0x00008e00ff0a7b82 */ /* 0x001e300000000a00 */
[----:B------:R-:W-:Y:S01]  /*0e10*/  BAR.SYNC.DEFER_BLOCKING 0x0 ;  /* 0x0000000000007b1d */ /* 0x000fe20000010000 */
[----:B--2---:R-:W-:Y:S01]  /*0e20*/  FFMA R12, R23, R12, R16 ;  /* 0x0000000c170c7223 */ /* 0x004fe20000000010 */
[----:B------:R-:W-:Y:S01]  /*0e30*/  FFMA R13, R26, R13, R17 ;  /* 0x0000000d1a0d7223 */ /* 0x000fe20000000011 */
[----:B------:R-:W-:Y:S01]  /*0e40*/  FFMA R14, R29, R14, R18 ;  /* 0x0000000e1d0e7223 */ /* 0x000fe20000000012 */
[----:B------:R-:W-:Y:S01]  /*0e50*/  FFMA R19, R22, R15, R19 ;  /* 0x0000000f16137223 */ /* 0x000fe20000000013 */
[----:B------:R-:W-:-:S02]  /*0e60*/  LOP3.LUT R15, R20, 0x80, RZ, 0xfc, !PT ;  /* 0x00000080140f7812 */ /* 0x000fc400078efcff */
[----:B------:R-:W-:Y:S02]  /*0e70*/  LEA R16, R20, UR4, 0x3 ;  /* 0x0000000414107c11 */ /* 0x000fe4000f8e18ff */
[----:B------:R-:W-:Y:S02]  /*0e80*/  LEA R15, R15, UR4, 0x3 ;  /* 0x000000040f0f7c11 */ /* 0x000fe4000f8e18ff */
[----:B------:R-:W-:Y:S01]  /*0e90*/  FSETP.GEU.AND P2, PT, R14, RZ, PT ;  /* 0x000000ff0e00720b */ /* 0x000fe20003f4e000 */
[----:B------:R-:W2:Y:S01]  /*0ea0*/  LDS R17, [R16] ;  /* 0x0000000010117984 */ /* 0x000ea20000000800 */
[----:B------:R-:W-:Y:S02]  /*0eb0*/  FSETP.GEU.AND P3, PT, R13, RZ, PT ;  /* 0x000000ff0d00720b */ /* 0x000fe40003f6e000 */
[----:B------:R-:W-:Y:S02]  /*0ec0*/  FSETP.GEU.AND P4, PT, R12, RZ, PT ;  /* 0x000000ff0c00720b */ /* 0x000fe40003f8e000 */
[----:B-1----:R-:W-:-:S02]  /*0ed0*/  FSEL R30, R14, RZ, P2 ;  /* 0x000000ff0e1e7208 */ /* 0x002fc40001000000 */
[----:B------:R-:W-:Y:S01]  /*0ee0*/  FSEL R26, R13, RZ, P3 ;  /* 0x000000ff0d1a7208 */ /* 0x000fe20001800000 */
[----:B------:R-:W1:Y:S01]  /*0ef0*/  LDS R14, [R15] ;  /* 0x000000000f0e7984 */ /* 0x000e620000000800 */
[----:B------:R-:W-:-:S03]  /*0f00*/  FSEL R6, R12, RZ, P4 ;  /* 0x000000ff0c067208 */ /* 0x000fc60002000000 */
[----:B------:R-:W3:Y:S04]  /*0f10*/  LDS R13, [R25] ;  /* 0x00000000190d7984 */ /* 0x000ee80000000800 */
[----:B------:R-:W4:Y:S01]  /*0f20*/  LDS R12, [R9] ;  /* 0x00000000090c7984 */ /* 0x000f220000000800 */
[----:B------:R-:W-:Y:S01]  /*0f30*/  BAR.SYNC.DEFER_BLOCKING 0x0 ;  /* 0x0000000000007b1d */ /* 0x000fe20000010000 */
[----:B------:R-:W-:-:S04]  /*0f40*/  FSETP.GEU.AND P1, PT, R19, RZ, PT ;  /* 0x000000ff1300720b */ /* 0x000fc80003f2e000 */
[----:B------:R-:W-:Y:S02]  /*0f50*/  FSEL R32, R19, RZ, P1 ;  /* 0x000000ff13207208 */ /* 0x000fe40000800000 */
[----:B------:R-:W-:Y:S01]  /*0f60*/  LOP3.LUT R18, R8, 0x300, RZ, 0xfc, !PT ;  /* 0x0000030008127812 */ /* 0x000fe200078efcff */
[----:B------:R5:W-:Y:S04]  /*0f70*/  STS [R7], R6 ;  /* 0x0000000607007388 */ /* 0x000be80000000800 */
[----:B------:R-:W-:Y:S04]  /*0f80*/  STS [R7+0x8], R26 ;  /* 0x0000081a07007388 */ /* 0x000fe80000000800 */
[----:B------:R-:W-:Y:S04]  /*0f90*/  STS [R7+0x10], R30 ;  /* 0x0000101e07007388 */ /* 0x000fe80000000800 */
[----:B------:R0:W-:Y:S01]  /*0fa0*/  STS [R7+0x18], R32 ;  /* 0x0000182007007388 */ /* 0x0001e20000000800 */
[----:B------:R-:W-:Y:S01]  /*0fb0*/  BAR.SYNC.DEFER_BLOCKING 0x0 ;  /* 0x0000000000007b1d */ /* 0x000fe20000010000 */
[----:B------:R-:W-:Y:S01]  /*0fc0*/  ISETP.LT.AND P1, PT, R5, 0x600, !P6 ;  /* 0x000006000500780c */ /* 0x000fe20007721270 */
[----:B------:R-:W-:-:S02]  /*0fd0*/  IMAD R5, R28, -0x180, R5 ;  /* 0xfffffe801c057824 */ /* 0x000fc400078e0205 */
[----:B------:R-:W-:Y:S01]  /*0fe0*/  IMAD.HI R23, R18, 0x2aaaaaab, RZ ;  /* 0x2aaaaaab12177827 */ /* 0x000fe200078e02ff */
[----:B------:R-:W-:-:S03]  /*0ff0*/  ISETP.LT.AND P2, PT, R8, 0x600, !P6 ;  /* 0x000006000800780c */ /* 0x000fc60007741270 */
[----:B------:R-:W-:Y:S01]  /*1000*/  IMAD R21, R5, 0xc4, R0 ;  /* 0x000000c405157824 */ /* 0x000fe200078e0200 */
[----:B-----5:R-:W-:Y:S02]  /*1010*/  SHF.R.U32.HI R6, RZ, 0x1f, R23 ;  /* 0x0000001fff067819 */ /* 0x020fe40000011617 */
[C---:B------:R-:W-:Y:S02]  /*1020*/  LOP3.LUT R19, R8.reuse, 0x280, RZ, 0xfc, !PT ;  /* 0x0000028008137812 */ /* 0x040fe400078efcff */
[----:B------:R-:W-:Y:S02]  /*1030*/  LOP3.LUT R20, R8, 0x200, RZ, 0xfc, !PT ;  /* 0x0000020008147812 */ /* 0x000fe400078efcff */
[----:B------:R-:W-:Y:S01]  /*1040*/  LEA.HI.SX32 R23, R23, R6, 0x1a ;  /* 0x0000000617177211 */ /* 0x000fe200078fd2ff */
[----:B0-----:R-:W-:Y:S01]  /*1050*/  IMAD.WIDE R6, R2, 0x4, R10 ;  /* 0x0000000402067825 */ /* 0x001fe200078e020a */
[----:B------:R-:W0:Y:S04]  /*1060*/  LDS R16, [R16] ;  /* 0x0000000010107984 */ /* 0x000e280000000800 */
[----:B------:R-:W5:Y:S04]  /*1070*/  LDS R15, [R15] ;  /* 0x000000000f0f7984 */ /* 0x000f680000000800 */
[----:B------:R1:W0:Y:S01]  /*1080*/  LDS R5, [R25] ;  /* 0x0000000019057984 */ /* 0x0002220000000800 */
[----:B------:R-:W-:-:S04]  /*1090*/  IMAD.HI R22, R19, 0x2aaaaaab, RZ ;  /* 0x2aaaaaab13167827 */ /* 0x000fc800078e02ff */
[----:B------:R-:W-:Y:S01]  /*10a0*/  IMAD.HI R26, R20, 0x2aaaaaab, RZ ;  /* 0x2aaaaaab141a7827 */ /* 0x000fe200078e02ff */
[----:B--2---:R2:W-:Y:S01]  /*10b0*/  @P2 STG.E desc[UR6][R6.64], R17 ;  /* 0x0000001106002986 */ /* 0x0045e2000c101906 */
[----:B------:R-:W-:Y:S02]  /*10c0*/  SHF.R.U32.HI R27, RZ, 0x1f, R22 ;  /* 0x0000001fff1b7819 */ /* 0x000fe40000011616 */
[----:B------:R-:W-:Y:S01]  /*10d0*/  ISETP.LT.AND P2, PT, R3, 0x600, !P6 ;  /* 0x000006000300780c */ /* 0x000fe20007741270 */
[----:B------:R-:W-:Y:S01]  /*10e0*/  IMAD R3, R24, -0x180, R3 ;  /* 0xfffffe8018037824 */ /* 0x000fe200078e0203 */
[----:B------:R-:W-:Y:S02]  /*10f0*/  SHF.R.U32.HI R29, RZ, 0x1f, R26 ;  /* 0x0000001fff1d7819 */ /* 0x000fe4000001161a */
[----:B------:R-:W-:Y:S01]  /*1100*/  LEA.HI.SX32 R22, R22, R27, 0x1a ;  /* 0x0000001b16167211 */ /* 0x000fe200078fd2ff */
[----:B------:R-:W-:Y:S01]  /*1110*/  IMAD R31, R3, 0xc4, R0 ;  /* 0x000000c4031f7824 */ /* 0x000fe200078e0200 */
[----:B------:R-:W-:Y:S01]  /*1120*/  LEA.HI.SX32 R27, R26, R29, 0x1a ;  /* 0x0000001d1a1b7211 */ /* 0x000fe200078fd2ff */
[----:B------:R-:W-:Y:S01]  /*1130*/  IMAD R3, R23, -0x180, R18 ;  /* 0xfffffe8017037824 */ /* 0x000fe200078e0212 */
[----:B------:R-:W-:Y:S01]  /*1140*/  ISETP.LT.AND P3, PT, R18, 0x600, !P6 ;  /* 0x000006001200780c */ /* 0x000fe20007761270 */
[----:B-1----:R-:W-:-:S02]  /*1150*/  IMAD R25, R22, -0x180, R19 ;  /* 0xfffffe8016197824 */ /* 0x002fc400078e0213 */
[----:B------:R-:W-:Y:S02]  /*1160*/  IMAD R29, R27, -0x180, R20 ;  /* 0xfffffe801b1d7824 */ /* 0x000fe400078e0214 */
[----:B------:R-:W-:Y:S02]  /*1170*/  IMAD R18, R3, 0xc4, R0 ;  /* 0x000000c403127824 */ /* 0x000fe400078e0200 */
[----:B------:R-:W-:Y:S01]  /*1180*/  IMAD.WIDE R2, R4, 0x4, R10 ;  /* 0x0000000404027825 */ /* 0x000fe200078e020a */
[----:B------:R-:W-:Y:S02]  /*1190*/  LOP3.LUT R8, R8, 0x380, RZ, 0xfc, !PT ;  /* 0x0000038008087812 */ /* 0x000fe400078efcff */
[----:B------:R-:W-:Y:S01]  /*11a0*/  ISETP.LT.AND P5, PT, R20, 0x600, !P6 ;  /* 0x000006001400780c */ /* 0x000fe200077a1270 */
[--C-:B--2---:R-:W-:Y:S01]  /*11b0*/  IMAD R6, R29, 0xc4, R0.reuse ;  /* 0x000000c41d067824 */ /* 0x104fe200078e0200 */
[----:B------:R-:W-:Y:S01]  /*11c0*/  ISETP.LT.AND P4, PT, R19, 0x600, !P6 ;  /* 0x000006001300780c */ /* 0x000fe20007781270 */
[----:B------:R-:W-:Y:S01]  /*11d0*/  IMAD R25, R25, 0xc4, R0 ;  /* 0x000000c419197824 */ /* 0x000fe200078e0200 */
[----:B------:R1:W-:Y:S01]  /*11e0*/  @P0 STG.E desc[UR6][R2.64], R14 ;  /* 0x0000000e02000986 */ /* 0x0003e2000c101906 */
[----:B------:R-:W-:Y:S01]  /*11f0*/  IMAD R21, R28, 0x63880, R21 ;  /* 0x000638801c157824 */ /* 0x000fe200078e0215 */
[----:B------:R-:W-:Y:S01]  /*1200*/  ISETP.LT.AND P0, PT, R8, 0x600, !P6 ;  /* 0x000006000800780c */ /* 0x000fe20007701270 */
[----:B------:R-:W-:-:S02]  /*1210*/  IMAD R19, R24, 0x63880, R31 ;  /* 0x0006388018137824 */ /* 0x000fc400078e021f */
[----:B------:R-:W-:Y:S02]  /*1220*/  IMAD R27, R27, 0x63880, R6 ;  /* 0x000638801b1b7824 */ /* 0x000fe400078e0206 */
[----:B------:R-:W-:Y:S02]  /*1230*/  IMAD R25, R22, 0x63880, R25 ;  /* 0x0006388016197824 */ /* 0x000fe400078e0219 */
[----:B------:R-:W-:Y:S02]  /*1240*/  IMAD R17, R23, 0x63880, R18 ;  /* 0x0006388017117824 */ /* 0x000fe400078e0212 */
[----:B------:R-:W-:-:S04]  /*1250*/  IMAD.WIDE R6, R21, 0x4, R10 ;  /* 0x0000000415067825 */ /* 0x000fc800078e020a */
[--C-:B------:R-:W-:Y:S01]  /*1260*/  IMAD.WIDE R22, R19, 0x4, R10.reuse ;  /* 0x0000000413167825 */ /* 0x100fe200078e020a */
[----:B---3--:R1:W-:Y:S03]  /*1270*/  @P1 STG.E desc[UR6][R6.64], R13 ;  /* 0x0000000d06001986 */ /* 0x0083e6000c101906 */
[--C-:B------:R-:W-:Y:S01]  /*1280*/  IMAD.WIDE R20, R27, 0x4, R10.reuse ;  /* 0x000000041b147825 */ /* 0x100fe200078e020a */
[----:B----4-:R1:W-:Y:S03]  /*1290*/  @P2 STG.E desc[UR6][R22.64], R12 ;  /* 0x0000000c16002986 */ /* 0x0103e6000c101906 */
[--C-:B------:R-:W-:Y:S01]  /*12a0*/  IMAD.WIDE R18, R25, 0x4, R10.reuse ;  /* 0x0000000419127825 */ /* 0x100fe200078e020a */
[----:B0-----:R1:W-:Y:S03]  /*12b0*/  @P5 STG.E desc[UR6][R20.64], R16 ;  /* 0x0000001014005986 */ /* 0x0013e6000c101906 */
[----:B------:R-:W-:Y:S01]  /*12c0*/  IMAD.WIDE R24, R17, 0x4, R10 ;  /* 0x0000000411187825 */ /* 0x000fe200078e020a */
[----:B-----5:R1:W-:Y:S04]  /*12d0*/  @P4 STG.E desc[UR6][R18.64], R15 ;  /* 0x0000000f12004986 */ /* 0x0203e8000c101906 */
[----:B------:R1:W-:Y:S01]  /*12e0*/  @P3 STG.E desc[UR6][R24.64], R5 ;  /* 0x0000000518003986 */ /* 0x0003e2000c101906 */
[----:B------:R-:W-:Y:S05]  /*12f0*/  @!P0 EXIT ;  /* 0x000000000000894d */ /* 0x000fea0003800000 */
[----:B------:R-:W0:Y:S01]  /*1300*/  LDS R9, [R9] ;  /* 0x0000000009097984 */ /* 0x000e220000000800 */
[----:B-1----:R-:W-:-:S05]  /*1310*/  IMAD.HI R2, R8, 0x2aaaaaab, RZ ;  /* 0x2aaaaaab08027827 */ /* 0x002fca00078e02ff */
[----:B------:R-:W-:-:S04]  /*1320*/  SHF.R.U32.HI R3, RZ, 0x1f, R2 ;  /* 0x0000001fff037819 */ /* 0x000fc80000011602 */
[----:B------:R-:W-:-:S05]  /*1330*/  LEA.HI.SX32 R3, R2, R3, 0x1a ;  /* 0x0000000302037211 */ /* 0x000fca00078fd2ff */
[----:B------:R-:W-:-:S04]  /*1340*/  IMAD R5, R3, -0x180, R8 ;  /* 0xfffffe8003057824 */ /* 0x000fc800078e0208 */
[----:B------:R-:W-:-:S04]  /*1350*/  IMAD R0, R5, 0xc4, R0 ;  /* 0x000000c405007824 */ /* 0x000fc800078e0200 */
[----:B------:R-:W-:-:S04]  /*1360*/  IMAD R3, R3, 0x63880, R0 ;  /* 0x0006388003037824 */ /* 0x000fc800078e0200 */
[----:B------:R-:W-:-:S05]  /*1370*/  IMAD.WIDE R10, R3, 0x4, R10 ;  /* 0x00000004030a7825 */ /* 0x000fca00078e020a */
[----:B0-----:R-:W-:Y:S01]  /*1380*/  STG.E desc[UR6][R10.64], R9 ;  /* 0x000000090a007986 */ /* 0x001fe2000c101906 */
[----:B------:R-:W-:Y:S05]  /*1390*/  EXIT ;  /* 0x000000000000794d */ /* 0x000fea0003800000 */
.L_x_0:
[----:B------:R-:W-:-:S00]  /*13a0*/  BRA `(.L_x_0) ;  /* 0xfffffffc00fc7947 */ /* 0x000fc0000383ffff */
[----:B------:R-:W-:-:S00]  /*13b0*/  NOP ;  /* 0x0000000000007918 */ /* 0x000fc00000000000 */
        /* <DEDUP_REMOVED lines=12> */
.L_x_1:


//--------------------- .nv.global.init           --------------------------
	.section	.nv.global.init,"aw",@progbits
.nv.global.init:
	.type		_$_str,@object
	.size		_$_str,(_$_str_$_2 - _$_str)
_$_str:
        /*0000*/ 	.byte	0x5f, 0x5f, 0x43, 0x55, 0x44, 0x41, 0x5f, 0x46, 0x54, 0x5a, 0x00
	.type		_$_str_$_2,@object
	.size		_$_str_$_2,(.L_1 - _$_str_$_2)
_$_str_$_2:
        /*000b*/ 	.byte	0x5f, 0x5f, 0x43, 0x55, 0x44, 0x41, 0x5f, 0x50, 0x52, 0x45, 0x43, 0x5f, 0x53, 0x51, 0x52, 0x54
        /*001b*/ 	.byte	0x00
.L_1:


//--------------------- .nv.shared.triton_poi_fused__native_batch_norm_legit_no_training_relu_45 --------------------------
	.section	.nv.shared.triton_poi_fused__native_batch_norm_legit_no_training_relu_45,"aw",@nobits
	.sectionflags	@""
	.align	16
	.zero		1024


//--------------------- .nv.constant0.triton_poi_fused__native_batch_norm_legit_no_training_relu_45 --------------------------
	.section	.nv.constant0.triton_poi_fused__native_batch_norm_legit_no_training_relu_45,"a",@progbits
	.sectionflags	@""
	.align	4
.nv.constant0.triton_poi_fused__native_batch_norm_legit_no_training_relu_45:
	.zero		584
